//
// Generated by NVIDIA NVVM Compiler
//
// Compiler Build ID: CL-36424714
// Cuda compilation tools, release 13.0, V13.0.88
// Based on NVVM 20.0.0
//

.version 9.0
.target sm_100
.address_size 64

	// .globl	_Z12DijkstraAlgoPiiS_Pbi

.visible .entry _Z12DijkstraAlgoPiiS_Pbi(
	.param .u64 .ptr .align 1 _Z12DijkstraAlgoPiiS_Pbi_param_0,
	.param .u32 _Z12DijkstraAlgoPiiS_Pbi_param_1,
	.param .u64 .ptr .align 1 _Z12DijkstraAlgoPiiS_Pbi_param_2,
	.param .u64 .ptr .align 1 _Z12DijkstraAlgoPiiS_Pbi_param_3,
	.param .u32 _Z12DijkstraAlgoPiiS_Pbi_param_4
)
{
	.reg .pred 	%p<55>;
	.reg .b16 	%rs<16>;
	.reg .b32 	%r<122>;
	.reg .b64 	%rd<40>;

	ld.param.u64 	%rd16, [_Z12DijkstraAlgoPiiS_Pbi_param_0];
	ld.param.u64 	%rd17, [_Z12DijkstraAlgoPiiS_Pbi_param_2];
	ld.param.u64 	%rd18, [_Z12DijkstraAlgoPiiS_Pbi_param_3];
	ld.param.u32 	%r65, [_Z12DijkstraAlgoPiiS_Pbi_param_4];
	cvta.to.global.u64 	%rd1, %rd17;
	cvta.to.global.u64 	%rd2, %rd16;
	cvta.to.global.u64 	%rd3, %rd18;
	setp.lt.s32 	%p1, %r65, 1;
	@%p1 bra 	$L__BB0_64;
	and.b32  	%r1, %r65, 3;
	and.b32  	%r2, %r65, 2147483644;
	mov.b32 	%r99, 0;
$L__BB0_2:
	setp.lt.u32 	%p2, %r65, 4;
	mov.b32 	%r103, 2147483647;
	mov.b32 	%r112, 0;
	@%p2 bra 	$L__BB0_13;
	mov.b32 	%r103, 2147483647;
	mov.b32 	%r100, 0;
$L__BB0_4:
	cvt.u64.u32 	%rd19, %r100;
	add.s64 	%rd4, %rd3, %rd19;
	ld.global.u8 	%rs1, [%rd4];
	setp.ne.s16 	%p3, %rs1, 0;
	mul.wide.u32 	%rd20, %r100, 4;
	add.s64 	%rd5, %rd1, %rd20;
	@%p3 bra 	$L__BB0_6;
	ld.global.u32 	%r73, [%rd5];
	setp.gt.s32 	%p4, %r73, %r103;
	min.s32 	%r103, %r73, %r103;
	selp.b32 	%r104, %r104, %r100, %p4;
$L__BB0_6:
	ld.global.u8 	%rs2, [%rd4+1];
	setp.ne.s16 	%p5, %rs2, 0;
	@%p5 bra 	$L__BB0_8;
	add.s32 	%r74, %r100, 1;
	ld.global.u32 	%r75, [%rd5+4];
	setp.gt.s32 	%p6, %r75, %r103;
	min.s32 	%r103, %r75, %r103;
	selp.b32 	%r104, %r104, %r74, %p6;
$L__BB0_8:
	ld.global.u8 	%rs3, [%rd4+2];
	setp.ne.s16 	%p7, %rs3, 0;
	@%p7 bra 	$L__BB0_10;
	add.s32 	%r76, %r100, 2;
	ld.global.u32 	%r77, [%rd5+8];
	setp.gt.s32 	%p8, %r77, %r103;
	min.s32 	%r103, %r77, %r103;
	selp.b32 	%r104, %r104, %r76, %p8;
$L__BB0_10:
	ld.global.u8 	%rs4, [%rd4+3];
	setp.ne.s16 	%p9, %rs4, 0;
	@%p9 bra 	$L__BB0_12;
	add.s32 	%r78, %r100, 3;
	ld.global.u32 	%r79, [%rd5+12];
	setp.gt.s32 	%p10, %r79, %r103;
	min.s32 	%r103, %r79, %r103;
	selp.b32 	%r104, %r104, %r78, %p10;
$L__BB0_12:
	add.s32 	%r100, %r100, 4;
	setp.ne.s32 	%p11, %r100, %r2;
	mov.u32 	%r112, %r2;
	@%p11 bra 	$L__BB0_4;
$L__BB0_13:
	setp.eq.s32 	%p12, %r1, 0;
	@%p12 bra 	$L__BB0_22;
	cvt.u64.u32 	%rd21, %r112;
	add.s64 	%rd6, %rd3, %rd21;
	ld.global.u8 	%rs5, [%rd6];
	setp.ne.s16 	%p13, %rs5, 0;
	mul.wide.u32 	%rd22, %r112, 4;
	add.s64 	%rd7, %rd1, %rd22;
	@%p13 bra 	$L__BB0_16;
	ld.global.u32 	%r80, [%rd7];
	setp.gt.s32 	%p14, %r80, %r103;
	min.s32 	%r103, %r80, %r103;
	selp.b32 	%r104, %r104, %r112, %p14;
$L__BB0_16:
	setp.eq.s32 	%p15, %r1, 1;
	@%p15 bra 	$L__BB0_22;
	ld.global.u8 	%rs6, [%rd6+1];
	setp.ne.s16 	%p16, %rs6, 0;
	@%p16 bra 	$L__BB0_19;
	ld.global.u32 	%r81, [%rd7+4];
	setp.gt.s32 	%p17, %r81, %r103;
	min.s32 	%r103, %r81, %r103;
	add.s32 	%r82, %r112, 1;
	selp.b32 	%r104, %r104, %r82, %p17;
$L__BB0_19:
	setp.eq.s32 	%p18, %r1, 2;
	@%p18 bra 	$L__BB0_22;
	ld.global.u8 	%rs7, [%rd6+2];
	setp.ne.s16 	%p19, %rs7, 0;
	@%p19 bra 	$L__BB0_22;
	ld.global.u32 	%r83, [%rd7+8];
	setp.gt.s32 	%p20, %r83, %r103;
	add.s32 	%r84, %r112, 2;
	selp.b32 	%r104, %r104, %r84, %p20;
$L__BB0_22:
	setp.lt.u32 	%p21, %r65, 4;
	cvt.s64.s32 	%rd23, %r104;
	add.s64 	%rd24, %rd3, %rd23;
	mov.b16 	%rs8, 1;
	st.global.u8 	[%rd24], %rs8;
	mul.lo.s32 	%r39, %r104, %r65;
	mul.wide.s32 	%rd25, %r104, 4;
	add.s64 	%rd8, %rd1, %rd25;
	mov.b32 	%r121, 0;
	@%p21 bra 	$L__BB0_45;
	mov.b32 	%r120, 0;
$L__BB0_24:
	cvt.u64.u32 	%rd9, %r120;
	add.s64 	%rd10, %rd3, %rd9;
	ld.global.u8 	%rs9, [%rd10];
	setp.ne.s16 	%p22, %rs9, 0;
	mul.wide.u32 	%rd26, %r120, 4;
	add.s64 	%rd11, %rd1, %rd26;
	@%p22 bra 	$L__BB0_29;
	cvt.u32.u64 	%r87, %rd9;
	add.s32 	%r88, %r87, %r39;
	mul.wide.s32 	%rd27, %r88, 4;
	add.s64 	%rd28, %rd2, %rd27;
	ld.global.u32 	%r41, [%rd28];
	setp.eq.s32 	%p23, %r41, 0;
	@%p23 bra 	$L__BB0_29;
	ld.global.u32 	%r42, [%rd8];
	setp.eq.s32 	%p24, %r42, 2147483647;
	@%p24 bra 	$L__BB0_29;
	add.s32 	%r43, %r41, %r42;
	ld.global.u32 	%r89, [%rd11];
	setp.ge.s32 	%p25, %r43, %r89;
	@%p25 bra 	$L__BB0_29;
	st.global.u32 	[%rd11], %r43;
$L__BB0_29:
	ld.global.u8 	%rs10, [%rd10+1];
	setp.ne.s16 	%p26, %rs10, 0;
	cvt.s64.s32 	%rd29, %r39;
	add.s64 	%rd30, %rd9, %rd29;
	shl.b64 	%rd31, %rd30, 2;
	add.s64 	%rd12, %rd2, %rd31;
	@%p26 bra 	$L__BB0_34;
	ld.global.u32 	%r44, [%rd12+4];
	setp.eq.s32 	%p27, %r44, 0;
	@%p27 bra 	$L__BB0_34;
	ld.global.u32 	%r45, [%rd8];
	setp.eq.s32 	%p28, %r45, 2147483647;
	@%p28 bra 	$L__BB0_34;
	add.s32 	%r46, %r44, %r45;
	ld.global.u32 	%r90, [%rd11+4];
	setp.ge.s32 	%p29, %r46, %r90;
	@%p29 bra 	$L__BB0_34;
	st.global.u32 	[%rd11+4], %r46;
$L__BB0_34:
	ld.global.u8 	%rs11, [%rd10+2];
	setp.ne.s16 	%p30, %rs11, 0;
	@%p30 bra 	$L__BB0_39;
	ld.global.u32 	%r47, [%rd12+8];
	setp.eq.s32 	%p31, %r47, 0;
	@%p31 bra 	$L__BB0_39;
	ld.global.u32 	%r48, [%rd8];
	setp.eq.s32 	%p32, %r48, 2147483647;
	@%p32 bra 	$L__BB0_39;
	add.s32 	%r49, %r47, %r48;
	ld.global.u32 	%r91, [%rd11+8];
	setp.ge.s32 	%p33, %r49, %r91;
	@%p33 bra 	$L__BB0_39;
	st.global.u32 	[%rd11+8], %r49;
$L__BB0_39:
	ld.global.u8 	%rs12, [%rd10+3];
	setp.ne.s16 	%p34, %rs12, 0;
	@%p34 bra 	$L__BB0_44;
	ld.global.u32 	%r50, [%rd12+12];
	setp.eq.s32 	%p35, %r50, 0;
	@%p35 bra 	$L__BB0_44;
	ld.global.u32 	%r51, [%rd8];
	setp.eq.s32 	%p36, %r51, 2147483647;
	@%p36 bra 	$L__BB0_44;
	add.s32 	%r52, %r50, %r51;
	ld.global.u32 	%r92, [%rd11+12];
	setp.ge.s32 	%p37, %r52, %r92;
	@%p37 bra 	$L__BB0_44;
	st.global.u32 	[%rd11+12], %r52;
$L__BB0_44:
	cvt.u32.u64 	%r93, %rd9;
	add.s32 	%r120, %r93, 4;
	setp.ne.s32 	%p38, %r120, %r2;
	mov.u32 	%r121, %r2;
	@%p38 bra 	$L__BB0_24;
$L__BB0_45:
	setp.eq.s32 	%p39, %r1, 0;
	@%p39 bra 	$L__BB0_63;
	cvt.u64.u32 	%rd32, %r121;
	add.s64 	%rd13, %rd3, %rd32;
	ld.global.u8 	%rs13, [%rd13];
	setp.ne.s16 	%p40, %rs13, 0;
	mul.wide.u32 	%rd33, %r121, 4;
	add.s64 	%rd14, %rd1, %rd33;
	@%p40 bra 	$L__BB0_51;
	add.s32 	%r94, %r121, %r39;
	mul.wide.s32 	%rd34, %r94, 4;
	add.s64 	%rd35, %rd2, %rd34;
	ld.global.u32 	%r55, [%rd35];
	setp.eq.s32 	%p41, %r55, 0;
	@%p41 bra 	$L__BB0_51;
	ld.global.u32 	%r56, [%rd8];
	setp.eq.s32 	%p42, %r56, 2147483647;
	@%p42 bra 	$L__BB0_51;
	add.s32 	%r57, %r55, %r56;
	ld.global.u32 	%r95, [%rd14];
	setp.ge.s32 	%p43, %r57, %r95;
	@%p43 bra 	$L__BB0_51;
	st.global.u32 	[%rd14], %r57;
$L__BB0_51:
	setp.eq.s32 	%p44, %r1, 1;
	@%p44 bra 	$L__BB0_63;
	ld.global.u8 	%rs14, [%rd13+1];
	setp.ne.s16 	%p45, %rs14, 0;
	cvt.s64.s32 	%rd36, %r39;
	add.s64 	%rd38, %rd32, %rd36;
	shl.b64 	%rd39, %rd38, 2;
	add.s64 	%rd15, %rd2, %rd39;
	@%p45 bra 	$L__BB0_57;
	ld.global.u32 	%r58, [%rd15+4];
	setp.eq.s32 	%p46, %r58, 0;
	@%p46 bra 	$L__BB0_57;
	ld.global.u32 	%r59, [%rd8];
	setp.eq.s32 	%p47, %r59, 2147483647;
	@%p47 bra 	$L__BB0_57;
	add.s32 	%r60, %r58, %r59;
	ld.global.u32 	%r96, [%rd14+4];
	setp.ge.s32 	%p48, %r60, %r96;
	@%p48 bra 	$L__BB0_57;
	st.global.u32 	[%rd14+4], %r60;
$L__BB0_57:
	setp.eq.s32 	%p49, %r1, 2;
	@%p49 bra 	$L__BB0_63;
	ld.global.u8 	%rs15, [%rd13+2];
	setp.ne.s16 	%p50, %rs15, 0;
	@%p50 bra 	$L__BB0_63;
	ld.global.u32 	%r61, [%rd15+8];
	setp.eq.s32 	%p51, %r61, 0;
	@%p51 bra 	$L__BB0_63;
	ld.global.u32 	%r62, [%rd8];
	setp.eq.s32 	%p52, %r62, 2147483647;
	@%p52 bra 	$L__BB0_63;
	add.s32 	%r63, %r61, %r62;
	ld.global.u32 	%r97, [%rd14+8];
	setp.ge.s32 	%p53, %r63, %r97;
	@%p53 bra 	$L__BB0_63;
	st.global.u32 	[%rd14+8], %r63;
$L__BB0_63:
	add.s32 	%r99, %r99, 1;
	setp.ne.s32 	%p54, %r99, %r65;
	@%p54 bra 	$L__BB0_2;
$L__BB0_64:
	ret;

}


// ===== COMPILED SASS (sm_100) =====

	.target	sm_100

	.elftype	@"ET_EXEC"


//--------------------- .note.nv.tkinfo           --------------------------
	.section	.note.nv.tkinfo,"",@"SHT_NOTE"
	.sectionflags	@"SHF_NOTE_NV_TKINFO"
	.tkinfo
        /*0018*/ 	.word	0x00000002
        /*0030*/ 	.string	""
        /*0030*/ 	.string	"ptxas"
        /*0030*/ 	.string	"Cuda compilation tools, release 13.0, V13.0.88"
        /*0030*/ 	.string	"Build cuda_13.0.r13.0/compiler.36424714_0"
        /*0030*/ 	.string	"-arch sm_100 -m 64 "



//--------------------- .note.nv.cuinfo           --------------------------
	.section	.note.nv.cuinfo,"",@"SHT_NOTE"
	.sectionflags	@"SHF_NOTE_NV_CUINFO"
        /*0018*/ 	.short	0x0002
        /*001a*/ 	.short	0x0064
        /*001c*/ 	.short	0x0082
	.zero		2


//--------------------- .nv.info                  --------------------------
	.section	.nv.info,"",@"SHT_CUDA_INFO"
	.align	4


	//----- nvinfo : EIATTR_REGCOUNT
	.align		4
        /*0000*/ 	.byte	0x04, 0x2f
        /*0002*/ 	.short	(.L_1 - .L_0)
	.align		4
.L_0:
        /*0004*/ 	.word	index@(_Z12DijkstraAlgoPiiS_Pbi)
        /*0008*/ 	.word	0x0000001a


	//----- nvinfo : EIATTR_FRAME_SIZE
	.align		4
.L_1:
        /*000c*/ 	.byte	0x04, 0x11
        /*000e*/ 	.short	(.L_3 - .L_2)
	.align		4
.L_2:
        /*0010*/ 	.word	index@(_Z12DijkstraAlgoPiiS_Pbi)
        /*0014*/ 	.word	0x00000000


	//----- nvinfo : EIATTR_MIN_STACK_SIZE
	.align		4
.L_3:
        /*0018*/ 	.byte	0x04, 0x12
        /*001a*/ 	.short	(.L_5 - .L_4)
	.align		4
.L_4:
        /*001c*/ 	.word	index@(_Z12DijkstraAlgoPiiS_Pbi)
        /*0020*/ 	.word	0x00000000
.L_5:


//--------------------- .nv.compat                --------------------------
	.section	.nv.compat,"",@"SHT_CUDA_COMPAT_INFO"
	.align	4
        /*0000*/ 	.byte	0x02, 0x09, 0x00, 0x00, 0x02, 0x02, 0x01, 0x00, 0x02, 0x05, 0x05, 0x00, 0x03, 0x07, 0x01, 0x01
        /*0010*/ 	.byte	0x02, 0x03, 0x00, 0x00, 0x02, 0x06, 0x01, 0x00, 0x04, 0x0b, 0x08, 0x00, 0x09, 0x00, 0x00, 0x00
        /*0020*/ 	.byte	0x00, 0x00, 0x00, 0x00


//--------------------- .nv.info._Z12DijkstraAlgoPiiS_Pbi --------------------------
	.section	.nv.info._Z12DijkstraAlgoPiiS_Pbi,"",@"SHT_CUDA_INFO"
	.sectionflags	@""
	.align	4


	//----- nvinfo : EIATTR_CUDA_API_VERSION
	.align		4
        /*0000*/ 	.byte	0x04, 0x37
        /*0002*/ 	.short	(.L_7 - .L_6)
.L_6:
        /*0004*/ 	.word	0x00000082


	//----- nvinfo : EIATTR_KPARAM_INFO
	.align		4
.L_7:
        /*0008*/ 	.byte	0x04, 0x17
        /*000a*/ 	.short	(.L_9 - .L_8)
.L_8:
        /*000c*/ 	.word	0x00000000
        /*0010*/ 	.short	0x0004
        /*0012*/ 	.short	0x0020
        /*0014*/ 	.byte	0x00, 0xf0, 0x11, 0x00


	//----- nvinfo : EIATTR_KPARAM_INFO
	.align		4
.L_9:
        /*0018*/ 	.byte	0x04, 0x17
        /*001a*/ 	.short	(.L_11 - .L_10)
.L_10:
        /*001c*/ 	.word	0x00000000
        /*0020*/ 	.short	0x0003
        /*0022*/ 	.short	0x0018
        /*0024*/ 	.byte	0x00, 0xf5, 0x21, 0x00


	//----- nvinfo : EIATTR_KPARAM_INFO
	.align		4
.L_11:
        /*0028*/ 	.byte	0x04, 0x17
        /*002a*/ 	.short	(.L_13 - .L_12)
.L_12:
        /*002c*/ 	.word	0x00000000
        /*0030*/ 	.short	0x0002
        /*0032*/ 	.short	0x0010
        /*0034*/ 	.byte	0x00, 0xf5, 0x21, 0x00


	//----- nvinfo : EIATTR_KPARAM_INFO
	.align		4
.L_13:
        /*0038*/ 	.byte	0x04, 0x17
        /*003a*/ 	.short	(.L_15 - .L_14)
.L_14:
        /*003c*/ 	.word	0x00000000
        /*0040*/ 	.short	0x0001
        /*0042*/ 	.short	0x0008
        /*0044*/ 	.byte	0x00, 0xf0, 0x11, 0x00


	//----- nvinfo : EIATTR_KPARAM_INFO
	.align		4
.L_15:
        /*0048*/ 	.byte	0x04, 0x17
        /*004a*/ 	.short	(.L_17 - .L_16)
.L_16:
        /*004c*/ 	.word	0x00000000
        /*0050*/ 	.short	0x0000
        /*0052*/ 	.short	0x0000
        /*0054*/ 	.byte	0x00, 0xf5, 0x21, 0x00


	//----- nvinfo : EIATTR_SPARSE_MMA_MASK
	.align		4
.L_17:
        /*0058*/ 	.byte	0x03, 0x50
        /*005a*/ 	.short	0x0000


	//----- nvinfo : EIATTR_MAXREG_COUNT
	.align		4
        /*005c*/ 	.byte	0x03, 0x1b
        /*005e*/ 	.short	0x00ff


	//----- nvinfo : EIATTR_MERCURY_ISA_VERSION
	.align		4
        /*0060*/ 	.byte	0x03, 0x5f
        /*0062*/ 	.short	0x0101


	//----- nvinfo : EIATTR_VRC_CTA_INIT_COUNT
	.align		4
        /*0064*/ 	.byte	0x02, 0x4a
	.zero		1
	.zero		1


	//----- nvinfo : EIATTR_EXIT_INSTR_OFFSETS
	.align		4
        /*0068*/ 	.byte	0x04, 0x1c
        /*006a*/ 	.short	(.L_19 - .L_18)


	//   ....[0]....
.L_18:
        /*006c*/ 	.word	0x00000030


	//   ....[1]....
        /*0070*/ 	.word	0x00000e20


	//----- nvinfo : EIATTR_CBANK_PARAM_SIZE
	.align		4
.L_19:
        /*0074*/ 	.byte	0x03, 0x19
        /*0076*/ 	.short	0x0024


	//----- nvinfo : EIATTR_PARAM_CBANK
	.align		4
        /*0078*/ 	.byte	0x04, 0x0a
        /*007a*/ 	.short	(.L_21 - .L_20)
	.align		4
.L_20:
        /*007c*/ 	.word	index@(.nv.constant0._Z12DijkstraAlgoPiiS_Pbi)
        /*0080*/ 	.short	0x0380
        /*0082*/ 	.short	0x0024


	//----- nvinfo : EIATTR_SW_WAR
	.align		4
.L_21:
        /*0084*/ 	.byte	0x04, 0x36
        /*0086*/ 	.short	(.L_23 - .L_22)
.L_22:
        /*0088*/ 	.word	0x00000008
.L_23:


//--------------------- .nv.callgraph             --------------------------
	.section	.nv.callgraph,"",@"SHT_CUDA_CALLGRAPH"
	.align	4
	.sectionentsize	8
	.align		4
        /*0000*/ 	.word	0x00000000
	.align		4
        /*0004*/ 	.word	0xffffffff
	.align		4
        /*0008*/ 	.word	0x00000000
	.align		4
        /*000c*/ 	.word	0xfffffffe
	.align		4
        /*0010*/ 	.word	0x00000000
	.align		4
        /*0014*/ 	.word	0xfffffffd
	.align		4
        /*0018*/ 	.word	0x00000000
	.align		4
        /*001c*/ 	.word	0xfffffffc


//--------------------- .text._Z12DijkstraAlgoPiiS_Pbi --------------------------
	.section	.text._Z12DijkstraAlgoPiiS_Pbi,"ax",@progbits
	.align	128
        .global         _Z12DijkstraAlgoPiiS_Pbi
        .type           _Z12DijkstraAlgoPiiS_Pbi,@function
        .size           _Z12DijkstraAlgoPiiS_Pbi,(.L_x_16 - _Z12DijkstraAlgoPiiS_Pbi)
        .other          _Z12DijkstraAlgoPiiS_Pbi,@"STO_CUDA_ENTRY STV_DEFAULT"
_Z12DijkstraAlgoPiiS_Pbi:
.text._Z12DijkstraAlgoPiiS_Pbi:
[----:B------:R-:W-:Y:S08]  /*0000*/  LDC R1, c[0x0][0x37c] ;  /* 0x0000df00ff017b82 */ /* 0x000ff00000000800 */
[----:B------:R-:W0:Y:S02]  /*0010*/  LDC R0, c[0x0][0x3a0] ;  /* 0x0000e800ff007b82 */ /* 0x000e240000000800 */
[----:B0-----:R-:W-:-:S13]  /*0020*/  ISETP.GE.AND P0, PT, R0, 0x1, PT ;  /* 0x000000010000780c */ /* 0x001fda0003f06270 */
[----:B------:R-:W-:Y:S05]  /*0030*/  @!P0 EXIT ;  /* 0x000000000000894d */ /* 0x000fea0003800000 */
[C---:B------:R-:W-:Y:S01]  /*0040*/  LOP3.LUT R20, R0.reuse, 0x3, RZ, 0xc0, !PT ;  /* 0x0000000300147812 */ /* 0x040fe200078ec0ff */
[----:B------:R-:W0:Y:S01]  /*0050*/  LDCU.64 UR6, c[0x0][0x358] ;  /* 0x00006b00ff0677ac */ /* 0x000e220008000a00 */
[----:B------:R-:W-:Y:S01]  /*0060*/  LOP3.LUT R0, R0, 0x7ffffffc, RZ, 0xc0, !PT ;  /* 0x7ffffffc00007812 */ /* 0x000fe200078ec0ff */
[----:B------:R-:W-:-:S06]  /*0070*/  UMOV UR4, URZ ;  /* 0x000000ff00047c82 */ /* 0x000fcc0008000000 */
.L_x_14:
[----:B-1----:R-:W1:Y:S01]  /*0080*/  LDCU UR5, c[0x0][0x3a0] ;  /* 0x00007400ff0577ac */ /* 0x002e620008000800 */
[----:B------:R-:W-:Y:S02]  /*0090*/  IMAD.MOV.U32 R8, RZ, RZ, 0x7fffffff ;  /* 0x7fffffffff087424 */ /* 0x000fe400078e00ff */
[----:B------:R-:W-:Y:S01]  /*00a0*/  IMAD.MOV.U32 R6, RZ, RZ, RZ ;  /* 0x000000ffff067224 */ /* 0x000fe200078e00ff */
[----:B------:R-:W-:Y:S02]  /*00b0*/  UIADD3 UR4, UPT, UPT, UR4, 0x1, URZ ;  /* 0x0000000104047890 */ /* 0x000fe4000fffe0ff */
[----:B-1----:R-:W-:Y:S02]  /*00c0*/  UISETP.GE.U32.AND UP1, UPT, UR5, 0x4, UPT ;  /* 0x000000040500788c */ /* 0x002fe4000bf26070 */
[----:B------:R-:W-:-:S07]  /*00d0*/  UISETP.NE.AND UP0, UPT, UR4, UR5, UPT ;  /* 0x000000050400728c */ /* 0x000fce000bf05270 */
[----:B0-234-:R-:W-:Y:S05]  /*00e0*/  BRA.U !UP1, `(.L_x_0) ;  /* 0x0000000109987547 */ /* 0x01dfea000b800000 */
[----:B------:R-:W1:Y:S01]  /*00f0*/  LDC.64 R2, c[0x0][0x390] ;  /* 0x0000e400ff027b82 */ /* 0x000e620000000a00 */
[----:B------:R-:W-:Y:S01]  /*0100*/  IMAD.MOV.U32 R8, RZ, RZ, 0x7fffffff ;  /* 0x7fffffffff087424 */ /* 0x000fe200078e00ff */
[----:B------:R-:W2:Y:S01]  /*0110*/  LDCU.64 UR8, c[0x0][0x398] ;  /* 0x00007300ff0877ac */ /* 0x000ea20008000a00 */
[----:B------:R-:W-:-:S07]  /*0120*/  IMAD.MOV.U32 R9, RZ, RZ, RZ ;  /* 0x000000ffff097224 */ /* 0x000fce00078e00ff */
.L_x_1:
[----:B--2---:R-:W-:-:S05]  /*0130*/  IADD3 R4, P0, PT, R9, UR8, RZ ;  /* 0x0000000809047c10 */ /* 0x004fca000ff1e0ff */
[----:B------:R-:W-:-:S05]  /*0140*/  IMAD.X R5, RZ, RZ, UR9, P0 ;  /* 0x00000009ff057e24 */ /* 0x000fca00080e06ff */
[----:B0-----:R-:W2:Y:S04]  /*0150*/  LDG.E.U8 R7, desc[UR6][R4.64] ;  /* 0x0000000604077981 */ /* 0x001ea8000c1e1100 */
[----:B------:R-:W3:Y:S04]  /*0160*/  LDG.E.U8 R6, desc[UR6][R4.64+0x1] ;  /* 0x0000010604067981 */ /* 0x000ee8000c1e1100 */
[----:B------:R-:W4:Y:S04]  /*0170*/  LDG.E.U8 R10, desc[UR6][R4.64+0x2] ;  /* 0x00000206040a7981 */ /* 0x000f28000c1e1100 */
[----:B------:R-:W5:Y:S01]  /*0180*/  LDG.E.U8 R12, desc[UR6][R4.64+0x3] ;  /* 0x00000306040c7981 */ /* 0x000f62000c1e1100 */
[----:B--2---:R-:W-:-:S02]  /*0190*/  ISETP.NE.AND P5, PT, R7, RZ, PT ;  /* 0x000000ff0700720c */ /* 0x004fc40003fa5270 */
[----:B---3--:R-:W-:Y:S01]  /*01a0*/  ISETP.NE.AND P2, PT, R6, RZ, PT ;  /* 0x000000ff0600720c */ /* 0x008fe20003f45270 */
[----:B-1----:R-:W-:Y:S01]  /*01b0*/  IMAD.WIDE.U32 R6, R9, 0x4, R2 ;  /* 0x0000000409067825 */ /* 0x002fe200078e0002 */
[----:B----4-:R-:W-:-:S09]  /*01c0*/  ISETP.NE.AND P1, PT, R10, RZ, PT ;  /* 0x000000ff0a00720c */ /* 0x010fd20003f25270 */
[----:B------:R-:W2:Y:S01]  /*01d0*/  @!P5 LDG.E R11, desc[UR6][R6.64] ;  /* 0x00000006060bd981 */ /* 0x000ea2000c1e1900 */
[----:B-----5:R-:W-:-:S03]  /*01e0*/  ISETP.NE.AND P0, PT, R12, RZ, PT ;  /* 0x000000ff0c00720c */ /* 0x020fc60003f05270 */
[----:B------:R-:W3:Y:S04]  /*01f0*/  @!P2 LDG.E R13, desc[UR6][R6.64+0x4] ;  /* 0x00000406060da981 */ /* 0x000ee8000c1e1900 */
[----:B------:R-:W4:Y:S06]  /*0200*/  @!P1 LDG.E R15, desc[UR6][R6.64+0x8] ;  /* 0x00000806060f9981 */ /* 0x000f2c000c1e1900 */
[----:B------:R-:W5:Y:S01]  /*0210*/  @!P0 LDG.E R17, desc[UR6][R6.64+0xc] ;  /* 0x00000c0606118981 */ /* 0x000f62000c1e1900 */
[----:B------:R-:W-:-:S02]  /*0220*/  @!P2 VIADD R4, R9, 0x1 ;  /* 0x000000010904a836 */ /* 0x000fc40000000000 */
[C---:B------:R-:W-:Y:S02]  /*0230*/  @!P1 VIADD R10, R9.reuse, 0x2 ;  /* 0x00000002090a9836 */ /* 0x040fe40000000000 */
[----:B------:R-:W-:Y:S01]  /*0240*/  @!P0 VIADD R12, R9, 0x3 ;  /* 0x00000003090c8836 */ /* 0x000fe20000000000 */
[----:B--2---:R-:W-:Y:S02]  /*0250*/  @!P5 ISETP.GT.AND P4, PT, R11, R8, PT ;  /* 0x000000080b00d20c */ /* 0x004fe40003f84270 */
[----:B------:R-:W-:Y:S02]  /*0260*/  @!P5 VIMNMX R8, PT, PT, R8, R11, PT ;  /* 0x0000000b0808d248 */ /* 0x000fe40003fe0100 */
[----:B------:R-:W-:Y:S01]  /*0270*/  @!P5 SEL R19, R19, R9, P4 ;  /* 0x000000091313d207 */ /* 0x000fe20002000000 */
[----:B------:R-:W-:Y:S01]  /*0280*/  VIADD R9, R9, 0x4 ;  /* 0x0000000409097836 */ /* 0x000fe20000000000 */
[----:B---3--:R-:W-:Y:S02]  /*0290*/  @!P2 ISETP.GT.AND P3, PT, R13, R8, PT ;  /* 0x000000080d00a20c */ /* 0x008fe40003f64270 */
[----:B------:R-:W-:-:S02]  /*02a0*/  @!P2 VIMNMX R8, PT, PT, R8, R13, PT ;  /* 0x0000000d0808a248 */ /* 0x000fc40003fe0100 */
[----:B------:R-:W-:Y:S02]  /*02b0*/  @!P2 SEL R19, R19, R4, P3 ;  /* 0x000000041313a207 */ /* 0x000fe40001800000 */
[----:B------:R-:W-:Y:S02]  /*02c0*/  ISETP.NE.AND P3, PT, R9, R0, PT ;  /* 0x000000000900720c */ /* 0x000fe40003f65270 */
[----:B----4-:R-:W-:Y:S02]  /*02d0*/  @!P1 ISETP.GT.AND P4, PT, R15, R8, PT ;  /* 0x000000080f00920c */ /* 0x010fe40003f84270 */
[----:B------:R-:W-:Y:S02]  /*02e0*/  @!P1 VIMNMX R8, PT, PT, R8, R15, PT ;  /* 0x0000000f08089248 */ /* 0x000fe40003fe0100 */
[----:B------:R-:W-:Y:S02]  /*02f0*/  @!P1 SEL R19, R19, R10, P4 ;  /* 0x0000000a13139207 */ /* 0x000fe40002000000 */
[----:B-----5:R-:W-:-:S02]  /*0300*/  @!P0 ISETP.GT.AND P2, PT, R17, R8, PT ;  /* 0x000000081100820c */ /* 0x020fc40003f44270 */
[----:B------:R-:W-:Y:S02]  /*0310*/  @!P0 VIMNMX R8, PT, PT, R8, R17, PT ;  /* 0x0000001108088248 */ /* 0x000fe40003fe0100 */
[----:B------:R-:W-:Y:S01]  /*0320*/  @!P0 SEL R19, R19, R12, P2 ;  /* 0x0000000c13138207 */ /* 0x000fe20001000000 */
[----:B------:R-:W-:Y:S08]  /*0330*/  @P3 BRA `(.L_x_1) ;  /* 0xfffffffc007c3947 */ /* 0x000ff0000383ffff */
[----:B------:R-:W-:-:S07]  /*0340*/  IMAD.MOV.U32 R6, RZ, RZ, R0 ;  /* 0x000000ffff067224 */ /* 0x000fce00078e0000 */
.L_x_0:
[----:B------:R-:W-:-:S13]  /*0350*/  ISETP.NE.AND P0, PT, R20, RZ, PT ;  /* 0x000000ff1400720c */ /* 0x000fda0003f05270 */
[----:B------:R-:W-:Y:S05]  /*0360*/  @!P0 BRA `(.L_x_2) ;  /* 0x0000000000808947 */ /* 0x000fea0003800000 */
[----:B------:R-:W1:Y:S01]  /*0370*/  LDCU.64 UR8, c[0x0][0x398] ;  /* 0x00007300ff0877ac */ /* 0x000e620008000a00 */
[----:B------:R-:W2:Y:S01]  /*0380*/  LDC.64 R4, c[0x0][0x390] ;  /* 0x0000e400ff047b82 */ /* 0x000ea20000000a00 */
[----:B-1----:R-:W-:-:S05]  /*0390*/  IADD3 R2, P0, PT, R6, UR8, RZ ;  /* 0x0000000806027c10 */ /* 0x002fca000ff1e0ff */
[----:B------:R-:W-:-:S05]  /*03a0*/  IMAD.X R3, RZ, RZ, UR9, P0 ;  /* 0x00000009ff037e24 */ /* 0x000fca00080e06ff */
[----:B0-----:R-:W3:Y:S01]  /*03b0*/  LDG.E.U8 R7, desc[UR6][R2.64] ;  /* 0x0000000602077981 */ /* 0x001ee2000c1e1100 */
[----:B------:R-:W-:Y:S01]  /*03c0*/  ISETP.NE.AND P1, PT, R20, 0x1, PT ;  /* 0x000000011400780c */ /* 0x000fe20003f25270 */
[----:B------:R-:W-:Y:S02]  /*03d0*/  IMAD.MOV.U32 R10, RZ, RZ, R8 ;  /* 0x000000ffff0a7224 */ /* 0x000fe400078e0008 */
[----:B--2---:R-:W-:Y:S01]  /*03e0*/  IMAD.WIDE.U32 R4, R6, 0x4, R4 ;  /* 0x0000000406047825 */ /* 0x004fe200078e0004 */
[----:B---3--:R-:W-:-:S13]  /*03f0*/  ISETP.NE.AND P0, PT, R7, RZ, PT ;  /* 0x000000ff0700720c */ /* 0x008fda0003f05270 */
[----:B------:R-:W-:Y:S05]  /*0400*/  @P0 BRA `(.L_x_3) ;  /* 0x0000000000100947 */ /* 0x000fea0003800000 */
[----:B------:R-:W2:Y:S02]  /*0410*/  LDG.E R7, desc[UR6][R4.64] ;  /* 0x0000000604077981 */ /* 0x000ea4000c1e1900 */
[CC--:B--2---:R-:W-:Y:S02]  /*0420*/  ISETP.GT.AND P0, PT, R7.reuse, R10.reuse, PT ;  /* 0x0000000a0700720c */ /* 0x0c4fe40003f04270 */
[----:B------:R-:W-:Y:S02]  /*0430*/  VIMNMX R10, PT, PT, R7, R10, PT ;  /* 0x0000000a070a7248 */ /* 0x000fe40003fe0100 */
[----:B------:R-:W-:-:S09]  /*0440*/  SEL R19, R19, R6, P0 ;  /* 0x0000000613137207 */ /* 0x000fd20000000000 */
.L_x_3:
[----:B------:R-:W-:Y:S05]  /*0450*/  @!P1 BRA `(.L_x_2) ;  /* 0x0000000000449947 */ /* 0x000fea0003800000 */
[----:B------:R-:W2:Y:S01]  /*0460*/  LDG.E.U8 R7, desc[UR6][R2.64+0x1] ;  /* 0x0000010602077981 */ /* 0x000ea2000c1e1100 */
[----:B------:R-:W-:Y:S02]  /*0470*/  ISETP.NE.AND P1, PT, R20, 0x2, PT ;  /* 0x000000021400780c */ /* 0x000fe40003f25270 */
[----:B--2---:R-:W-:-:S13]  /*0480*/  ISETP.NE.AND P0, PT, R7, RZ, PT ;  /* 0x000000ff0700720c */ /* 0x004fda0003f05270 */
[----:B------:R-:W-:Y:S05]  /*0490*/  @P0 BRA `(.L_x_4) ;  /* 0x0000000000140947 */ /* 0x000fea0003800000 */
[----:B------:R-:W2:Y:S01]  /*04a0*/  LDG.E R7, desc[UR6][R4.64+0x4] ;  /* 0x0000040604077981 */ /* 0x000ea2000c1e1900 */
[----:B------:R-:W-:Y:S01]  /*04b0*/  VIADD R8, R6, 0x1 ;  /* 0x0000000106087836 */ /* 0x000fe20000000000 */
[CC--:B--2---:R-:W-:Y:S02]  /*04c0*/  ISETP.GT.AND P0, PT, R7.reuse, R10.reuse, PT ;  /* 0x0000000a0700720c */ /* 0x0c4fe40003f04270 */
[----:B------:R-:W-:Y:S02]  /*04d0*/  VIMNMX R10, PT, PT, R7, R10, PT ;  /* 0x0000000a070a7248 */ /* 0x000fe40003fe0100 */
[----:B------:R-:W-:-:S09]  /*04e0*/  SEL R19, R19, R8, P0 ;  /* 0x0000000813137207 */ /* 0x000fd20000000000 */
.L_x_4:
[----:B------:R-:W-:Y:S05]  /*04f0*/  @!P1 BRA `(.L_x_2) ;  /* 0x00000000001c9947 */ /* 0x000fea0003800000 */
[----:B------:R-:W2:Y:S02]  /*0500*/  LDG.E.U8 R2, desc[UR6][R2.64+0x2] ;  /* 0x0000020602027981 */ /* 0x000ea4000c1e1100 */
[----:B--2---:R-:W-:-:S13]  /*0510*/  ISETP.NE.AND P0, PT, R2, RZ, PT ;  /* 0x000000ff0200720c */ /* 0x004fda0003f05270 */
[----:B------:R-:W-:Y:S05]  /*0520*/  @P0 BRA `(.L_x_2) ;  /* 0x0000000000100947 */ /* 0x000fea0003800000 */
[----:B------:R-:W2:Y:S01]  /*0530*/  LDG.E R4, desc[UR6][R4.64+0x8] ;  /* 0x0000080604047981 */ /* 0x000ea2000c1e1900 */
[----:B------:R-:W-:Y:S01]  /*0540*/  VIADD R2, R6, 0x2 ;  /* 0x0000000206027836 */ /* 0x000fe20000000000 */
[----:B--2---:R-:W-:-:S04]  /*0550*/  ISETP.GT.AND P0, PT, R4, R10, PT ;  /* 0x0000000a0400720c */ /* 0x004fc80003f04270 */
[----:B------:R-:W-:-:S09]  /*0560*/  SEL R19, R19, R2, P0 ;  /* 0x0000000213137207 */ /* 0x000fd20000000000 */
.L_x_2:
[----:B------:R-:W1:Y:S01]  /*0570*/  LDC.64 R12, c[0x0][0x398] ;  /* 0x0000e600ff0c7b82 */ /* 0x000e620000000a00 */
[----:B------:R-:W2:Y:S01]  /*0580*/  LDCU UR5, c[0x0][0x3a0] ;  /* 0x00007400ff0577ac */ /* 0x000ea20008000800 */
[----:B------:R-:W-:Y:S02]  /*0590*/  IMAD.MOV.U32 R4, RZ, RZ, 0x1 ;  /* 0x00000001ff047424 */ /* 0x000fe400078e00ff */
[----:B------:R-:W-:-:S04]  /*05a0*/  IMAD.MOV.U32 R5, RZ, RZ, RZ ;  /* 0x000000ffff057224 */ /* 0x000fc800078e00ff */
[----:B------:R-:W3:Y:S01]  /*05b0*/  LDC.64 R14, c[0x0][0x390] ;  /* 0x0000e400ff0e7b82 */ /* 0x000ee20000000a00 */
[----:B--2---:R-:W-:Y:S02]  /*05c0*/  UISETP.GE.U32.AND UP1, UPT, UR5, 0x4, UPT ;  /* 0x000000040500788c */ /* 0x004fe4000bf26070 */
[C---:B------:R-:W-:Y:S01]  /*05d0*/  IMAD R18, R19.reuse, UR5, RZ ;  /* 0x0000000513127c24 */ /* 0x040fe2000f8e02ff */
[----:B-1----:R-:W-:-:S04]  /*05e0*/  IADD3 R2, P0, PT, R19, R12, RZ ;  /* 0x0000000c13027210 */ /* 0x002fc80007f1e0ff */
[C---:B------:R-:W-:Y:S01]  /*05f0*/  LEA.HI.X.SX32 R3, R19.reuse, R13, 0x1, P0 ;  /* 0x0000000d13037211 */ /* 0x040fe200000f0eff */
[----:B---3--:R-:W-:-:S04]  /*0600*/  IMAD.WIDE R6, R19, 0x4, R14 ;  /* 0x0000000413067825 */ /* 0x008fc800078e020e */
[----:B0-----:R0:W-:Y:S01]  /*0610*/  STG.E.U8 desc[UR6][R2.64], R4 ;  /* 0x0000000402007986 */ /* 0x0011e2000c101106 */
[----:B------:R-:W-:Y:S05]  /*0620*/  BRA.U !UP1, `(.L_x_5) ;  /* 0x0000000509187547 */ /* 0x000fea000b800000 */
[----:B------:R-:W1:Y:S01]  /*0630*/  LDC.64 R14, c[0x0][0x390] ;  /* 0x0000e400ff0e7b82 */ /* 0x000e620000000a00 */
[----:B------:R-:W-:-:S07]  /*0640*/  IMAD.MOV.U32 R21, RZ, RZ, RZ ;  /* 0x000000ffff157224 */ /* 0x000fce00078e00ff */
[----:B0-----:R-:W0:Y:S08]  /*0650*/  LDC.64 R4, c[0x0][0x380] ;  /* 0x0000e000ff047b82 */ /* 0x001e300000000a00 */
[----:B------:R-:W2:Y:S08]  /*0660*/  LDC.64 R12, c[0x0][0x398] ;  /* 0x0000e600ff0c7b82 */ /* 0x000eb00000000a00 */
[----:B------:R-:W3:Y:S02]  /*0670*/  LDC.64 R2, c[0x0][0x380] ;  /* 0x0000e000ff027b82 */ /* 0x000ee40000000a00 */
.L_x_10:
[----:B--2---:R-:W-:-:S05]  /*0680*/  IADD3 R8, P0, PT, R21, R12, RZ ;  /* 0x0000000c15087210 */ /* 0x004fca0007f1e0ff */
[----:B---3--:R-:W-:-:S05]  /*0690*/  IMAD.X R9, RZ, RZ, R13, P0 ;  /* 0x000000ffff097224 */ /* 0x008fca00000e060d */
[----:B-1----:R-:W2:Y:S02]  /*06a0*/  LDG.E.U8 R10, desc[UR6][R8.64] ;  /* 0x00000006080a7981 */ /* 0x002ea4000c1e1100 */
[----:B--2---:R-:W-:Y:S01]  /*06b0*/  ISETP.NE.AND P0, PT, R10, RZ, PT ;  /* 0x000000ff0a00720c */ /* 0x004fe20003f05270 */
[----:B-1----:R-:W-:-:S12]  /*06c0*/  IMAD.WIDE.U32 R10, R21, 0x4, R14 ;  /* 0x00000004150a7825 */ /* 0x002fd800078e000e */
[----:B------:R-:W-:Y:S05]  /*06d0*/  @P0 BRA `(.L_x_6) ;  /* 0x0000000000300947 */ /* 0x000fea0003800000 */
[----:B------:R-:W-:-:S04]  /*06e0*/  IMAD.IADD R17, R18, 0x1, R21 ;  /* 0x0000000112117824 */ /* 0x000fc800078e0215 */
[----:B0-----:R-:W-:-:S06]  /*06f0*/  IMAD.WIDE R16, R17, 0x4, R4 ;  /* 0x0000000411107825 */ /* 0x001fcc00078e0204 */
[----:B------:R-:W2:Y:S02]  /*0700*/  LDG.E R17, desc[UR6][R16.64] ;  /* 0x0000000610117981 */ /* 0x000ea4000c1e1900 */
[----:B--2---:R-:W-:-:S13]  /*0710*/  ISETP.NE.AND P0, PT, R17, RZ, PT ;  /* 0x000000ff1100720c */ /* 0x004fda0003f05270 */
[----:B------:R-:W-:Y:S05]  /*0720*/  @!P0 BRA `(.L_x_6) ;  /* 0x00000000001c8947 */ /* 0x000fea0003800000 */
[----:B------:R-:W2:Y:S02]  /*0730*/  LDG.E R22, desc[UR6][R6.64] ;  /* 0x0000000606167981 */ /* 0x000ea4000c1e1900 */
[----:B--2---:R-:W-:-:S13]  /*0740*/  ISETP.NE.AND P0, PT, R22, 0x7fffffff, PT ;  /* 0x7fffffff1600780c */ /* 0x004fda0003f05270 */
[----:B------:R-:W-:Y:S05]  /*0750*/  @!P0 BRA `(.L_x_6) ;  /* 0x0000000000108947 */ /* 0x000fea0003800000 */
[----:B------:R-:W2:Y:S01]  /*0760*/  LDG.E R16, desc[UR6][R10.64] ;  /* 0x000000060a107981 */ /* 0x000ea2000c1e1900 */
[----:B------:R-:W-:-:S05]  /*0770*/  IMAD.IADD R17, R17, 0x1, R22 ;  /* 0x0000000111117824 */ /* 0x000fca00078e0216 */
[----:B--2---:R-:W-:-:S13]  /*0780*/  ISETP.GE.AND P0, PT, R17, R16, PT ;  /* 0x000000101100720c */ /* 0x004fda0003f06270 */
[----:B------:R1:W-:Y:S02]  /*0790*/  @!P0 STG.E desc[UR6][R10.64], R17 ;  /* 0x000000110a008986 */ /* 0x0003e4000c101906 */
.L_x_6:
[----:B------:R-:W2:Y:S01]  /*07a0*/  LDG.E.U8 R16, desc[UR6][R8.64+0x1] ;  /* 0x0000010608107981 */ /* 0x000ea2000c1e1100 */
[----:B-1----:R-:W-:-:S04]  /*07b0*/  IADD3 R17, P1, PT, R18, R21, RZ ;  /* 0x0000001512117210 */ /* 0x002fc80007f3e0ff */
[----:B------:R-:W-:Y:S02]  /*07c0*/  LEA.HI.X.SX32 R22, R18, RZ, 0x1, P1 ;  /* 0x000000ff12167211 */ /* 0x000fe400008f0eff */
[----:B--2---:R-:W-:Y:S02]  /*07d0*/  ISETP.NE.AND P0, PT, R16, RZ, PT ;  /* 0x000000ff1000720c */ /* 0x004fe40003f05270 */
[----:B---3--:R-:W-:-:S04]  /*07e0*/  LEA R16, P1, R17, R2, 0x2 ;  /* 0x0000000211107211 */ /* 0x008fc800078210ff */
[----:B------:R-:W-:-:S07]  /*07f0*/  LEA.HI.X R17, R17, R3, R22, 0x2, P1 ;  /* 0x0000000311117211 */ /* 0x000fce00008f1416 */
[----:B------:R-:W-:Y:S05]  /*0800*/  @P0 BRA `(.L_x_7) ;  /* 0x0000000000280947 */ /* 0x000fea0003800000 */
[----:B------:R-:W2:Y:S02]  /*0810*/  LDG.E R22, desc[UR6][R16.64+0x4] ;  /* 0x0000040610167981 */ /* 0x000ea4000c1e1900 */
[----:B--2---:R-:W-:-:S13]  /*0820*/  ISETP.NE.AND P0, PT, R22, RZ, PT ;  /* 0x000000ff1600720c */ /* 0x004fda0003f05270 */
[----:B------:R-:W-:Y:S05]  /*0830*/  @!P0 BRA `(.L_x_7) ;  /* 0x00000000001c8947 */ /* 0x000fea0003800000 */
[----:B------:R-:W2:Y:S02]  /*0840*/  LDG.E R23, desc[UR6][R6.64] ;  /* 0x0000000606177981 */ /* 0x000ea4000c1e1900 */
[----:B--2---:R-:W-:-:S13]  /*0850*/  ISETP.NE.AND P0, PT, R23, 0x7fffffff, PT ;  /* 0x7fffffff1700780c */ /* 0x004fda0003f05270 */
[----:B------:R-:W-:Y:S05]  /*0860*/  @!P0 BRA `(.L_x_7) ;  /* 0x0000000000108947 */ /* 0x000fea0003800000 */
[----:B------:R-:W-:Y:S02]  /*0870*/  IMAD.IADD R23, R22, 0x1, R23 ;  /* 0x0000000116177824 */ /* 0x000fe400078e0217 */
[----:B------:R-:W2:Y:S03]  /*0880*/  LDG.E R22, desc[UR6][R10.64+0x4] ;  /* 0x000004060a167981 */ /* 0x000ea6000c1e1900 */
[----:B--2---:R-:W-:-:S13]  /*0890*/  ISETP.GE.AND P0, PT, R23, R22, PT ;  /* 0x000000161700720c */ /* 0x004fda0003f06270 */
[----:B------:R1:W-:Y:S02]  /*08a0*/  @!P0 STG.E desc[UR6][R10.64+0x4], R23 ;  /* 0x000004170a008986 */ /* 0x0003e4000c101906 */
.L_x_7:
[----:B------:R-:W2:Y:S02]  /*08b0*/  LDG.E.U8 R22, desc[UR6][R8.64+0x2] ;  /* 0x0000020608167981 */ /* 0x000ea4000c1e1100 */
[----:B--2---:R-:W-:-:S13]  /*08c0*/  ISETP.NE.AND P0, PT, R22, RZ, PT ;  /* 0x000000ff1600720c */ /* 0x004fda0003f05270 */
[----:B------:R-:W-:Y:S05]  /*08d0*/  @P0 BRA `(.L_x_8) ;  /* 0x0000000000280947 */ /* 0x000fea0003800000 */
[----:B------:R-:W2:Y:S02]  /*08e0*/  LDG.E R22, desc[UR6][R16.64+0x8] ;  /* 0x0000080610167981 */ /* 0x000ea4000c1e1900 */
[----:B--2---:R-:W-:-:S13]  /*08f0*/  ISETP.NE.AND P0, PT, R22, RZ, PT ;  /* 0x000000ff1600720c */ /* 0x004fda0003f05270 */
[----:B------:R-:W-:Y:S05]  /*0900*/  @!P0 BRA `(.L_x_8) ;  /* 0x00000000001c8947 */ /* 0x000fea0003800000 */
[----:B-1----:R-:W2:Y:S02]  /*0910*/  LDG.E R23, desc[UR6][R6.64] ;  /* 0x0000000606177981 */ /* 0x002ea4000c1e1900 */
[----:B--2---:R-:W-:-:S13]  /*0920*/  ISETP.NE.AND P0, PT, R23, 0x7fffffff, PT ;  /* 0x7fffffff1700780c */ /* 0x004fda0003f05270 */
[----:B------:R-:W-:Y:S05]  /*0930*/  @!P0 BRA `(.L_x_8) ;  /* 0x0000000000108947 */ /* 0x000fea0003800000 */
[----:B------:R-:W-:Y:S02]  /*0940*/  IMAD.IADD R23, R22, 0x1, R23 ;  /* 0x0000000116177824 */ /* 0x000fe400078e0217 */
[----:B------:R-:W2:Y:S03]  /*0950*/  LDG.E R22, desc[UR6][R10.64+0x8] ;  /* 0x000008060a167981 */ /* 0x000ea6000c1e1900 */
[----:B--2---:R-:W-:-:S13]  /*0960*/  ISETP.GE.AND P0, PT, R23, R22, PT ;  /* 0x000000161700720c */ /* 0x004fda0003f06270 */
[----:B------:R2:W-:Y:S02]  /*0970*/  @!P0 STG.E desc[UR6][R10.64+0x8], R23 ;  /* 0x000008170a008986 */ /* 0x0005e4000c101906 */
.L_x_8:
[----:B------:R-:W3:Y:S02]  /*0980*/  LDG.E.U8 R8, desc[UR6][R8.64+0x3] ;  /* 0x0000030608087981 */ /* 0x000ee4000c1e1100 */
[----:B---3--:R-:W-:-:S13]  /*0990*/  ISETP.NE.AND P0, PT, R8, RZ, PT ;  /* 0x000000ff0800720c */ /* 0x008fda0003f05270 */
[----:B------:R-:W-:Y:S05]  /*09a0*/  @P0 BRA `(.L_x_9) ;  /* 0x0000000000280947 */ /* 0x000fea0003800000 */
[----:B------:R-:W3:Y:S02]  /*09b0*/  LDG.E R16, desc[UR6][R16.64+0xc] ;  /* 0x00000c0610107981 */ /* 0x000ee4000c1e1900 */
[----:B---3--:R-:W-:-:S13]  /*09c0*/  ISETP.NE.AND P0, PT, R16, RZ, PT ;  /* 0x000000ff1000720c */ /* 0x008fda0003f05270 */
[----:B------:R-:W-:Y:S05]  /*09d0*/  @!P0 BRA `(.L_x_9) ;  /* 0x00000000001c8947 */ /* 0x000fea0003800000 */
[----:B------:R-:W3:Y:S02]  /*09e0*/  LDG.E R9, desc[UR6][R6.64] ;  /* 0x0000000606097981 */ /* 0x000ee4000c1e1900 */
[----:B---3--:R-:W-:-:S13]  /*09f0*/  ISETP.NE.AND P0, PT, R9, 0x7fffffff, PT ;  /* 0x7fffffff0900780c */ /* 0x008fda0003f05270 */
[----:B------:R-:W-:Y:S05]  /*0a00*/  @!P0 BRA `(.L_x_9) ;  /* 0x0000000000108947 */ /* 0x000fea0003800000 */
[----:B------:R-:W3:Y:S01]  /*0a10*/  LDG.E R8, desc[UR6][R10.64+0xc] ;  /* 0x00000c060a087981 */ /* 0x000ee2000c1e1900 */
[----:B------:R-:W-:-:S05]  /*0a20*/  IMAD.IADD R9, R16, 0x1, R9 ;  /* 0x0000000110097824 */ /* 0x000fca00078e0209 */
[----:B---3--:R-:W-:-:S13]  /*0a30*/  ISETP.GE.AND P0, PT, R9, R8, PT ;  /* 0x000000080900720c */ /* 0x008fda0003f06270 */
[----:B------:R3:W-:Y:S02]  /*0a40*/  @!P0 STG.E desc[UR6][R10.64+0xc], R9 ;  /* 0x00000c090a008986 */ /* 0x0007e4000c101906 */
.L_x_9:
[----:B------:R-:W-:-:S05]  /*0a50*/  VIADD R21, R21, 0x4 ;  /* 0x0000000415157836 */ /* 0x000fca0000000000 */
[----:B------:R-:W-:-:S13]  /*0a60*/  ISETP.NE.AND P0, PT, R21, R0, PT ;  /* 0x000000001500720c */ /* 0x000fda0003f05270 */
[----:B------:R-:W-:Y:S05]  /*0a70*/  @P0 BRA `(.L_x_10) ;  /* 0xfffffffc00000947 */ /* 0x000fea000383ffff */
[----:B0-----:R-:W-:-:S07]  /*0a80*/  IMAD.MOV.U32 R5, RZ, RZ, R0 ;  /* 0x000000ffff057224 */ /* 0x001fce00078e0000 */
.L_x_5:
[----:B------:R-:W-:-:S13]  /*0a90*/  ISETP.NE.AND P0, PT, R20, RZ, PT ;  /* 0x000000ff1400720c */ /* 0x000fda0003f05270 */
[----:B------:R-:W-:Y:S05]  /*0aa0*/  @!P0 BRA `(.L_x_11) ;  /* 0x0000000000d88947 */ /* 0x000fea0003800000 */
[----:B------:R-:W-:-:S05]  /*0ab0*/  IADD3 R12, P0, PT, R5, R12, RZ ;  /* 0x0000000c050c7210 */ /* 0x000fca0007f1e0ff */
[----:B------:R-:W-:-:S05]  /*0ac0*/  IMAD.X R13, RZ, RZ, R13, P0 ;  /* 0x000000ffff0d7224 */ /* 0x000fca00000e060d */
[----:B0-----:R-:W4:Y:S01]  /*0ad0*/  LDG.E.U8 R2, desc[UR6][R12.64] ;  /* 0x000000060c027981 */ /* 0x001f22000c1e1100 */
[----:B------:R-:W-:Y:S01]  /*0ae0*/  IMAD.WIDE.U32 R14, R5, 0x4, R14 ;  /* 0x00000004050e7825 */ /* 0x000fe200078e000e */
[----:B----4-:R-:W-:-:S13]  /*0af0*/  ISETP.NE.AND P0, PT, R2, RZ, PT ;  /* 0x000000ff0200720c */ /* 0x010fda0003f05270 */
[----:B------:R-:W-:Y:S05]  /*0b00*/  @P0 BRA `(.L_x_12) ;  /* 0x0000000000340947 */ /* 0x000fea0003800000 */
[----:B------:R-:W0:Y:S01]  /*0b10*/  LDC.64 R2, c[0x0][0x380] ;  /* 0x0000e000ff027b82 */ /* 0x000e220000000a00 */
[----:B---3--:R-:W-:-:S04]  /*0b20*/  IMAD.IADD R9, R18, 0x1, R5 ;  /* 0x0000000112097824 */ /* 0x008fc800078e0205 */
[----:B0-----:R-:W-:-:S06]  /*0b30*/  IMAD.WIDE R2, R9, 0x4, R2 ;  /* 0x0000000409027825 */ /* 0x001fcc00078e0202 */
        /* <DEDUP_REMOVED lines=10> */
.L_x_12:
[----:B------:R-:W-:-:S13]  /*0be0*/  ISETP.NE.AND P0, PT, R20, 0x1, PT ;  /* 0x000000011400780c */ /* 0x000fda0003f05270 */
[----:B------:R-:W-:Y:S05]  /*0bf0*/  @!P0 BRA `(.L_x_11) ;  /* 0x0000000000848947 */ /* 0x000fea0003800000 */
[----:B------:R-:W4:Y:S01]  /*0c00*/  LDG.E.U8 R4, desc[UR6][R12.64+0x1] ;  /* 0x000001060c047981 */ /* 0x000f22000c1e1100 */
[----:B---3--:R-:W3:Y:S01]  /*0c10*/  LDC.64 R8, c[0x0][0x380] ;  /* 0x0000e000ff087b82 */ /* 0x008ee20000000a00 */
[----:B0-----:R-:W-:-:S04]  /*0c20*/  IADD3 R3, P0, PT, R18, R5, RZ ;  /* 0x0000000512037210 */ /* 0x001fc80007f1e0ff */
[----:B------:R-:W-:Y:S02]  /*0c30*/  LEA.HI.X.SX32 R18, R18, RZ, 0x1, P0 ;  /* 0x000000ff12127211 */ /* 0x000fe400000f0eff */
[----:B---3--:R-:W-:-:S04]  /*0c40*/  LEA R2, P1, R3, R8, 0x2 ;  /* 0x0000000803027211 */ /* 0x008fc800078210ff */
[----:B------:R-:W-:Y:S02]  /*0c50*/  LEA.HI.X R3, R3, R9, R18, 0x2, P1 ;  /* 0x0000000903037211 */ /* 0x000fe400008f1412 */
[----:B----4-:R-:W-:-:S13]  /*0c60*/  ISETP.NE.AND P0, PT, R4, RZ, PT ;  /* 0x000000ff0400720c */ /* 0x010fda0003f05270 */
        /* <DEDUP_REMOVED lines=11> */
.L_x_13:
[----:B------:R-:W-:-:S13]  /*0d20*/  ISETP.NE.AND P0, PT, R20, 0x2, PT ;  /* 0x000000021400780c */ /* 0x000fda0003f05270 */
[----:B------:R-:W-:Y:S05]  /*0d30*/  @!P0 BRA `(.L_x_11) ;  /* 0x0000000000348947 */ /* 0x000fea0003800000 */
        /* <DEDUP_REMOVED lines=13> */
.L_x_11:
[----:B------:R-:W-:Y:S05]  /*0e10*/  BRA.U UP0, `(.L_x_14) ;  /* 0xfffffff100987547 */ /* 0x000fea000b83ffff */
[----:B------:R-:W-:Y:S05]  /*0e20*/  EXIT ;  /* 0x000000000000794d */ /* 0x000fea0003800000 */
.L_x_15:
[----:B------:R-:W-:-:S00]  /*0e30*/  BRA `(.L_x_15) ;  /* 0xfffffffc00fc7947 */ /* 0x000fc0000383ffff */
[----:B------:R-:W-:-:S00]  /*0e40*/  NOP ;  /* 0x0000000000007918 */ /* 0x000fc00000000000 */
        /* <DEDUP_REMOVED lines=11> */
.L_x_16:


//--------------------- .nv.shared.reserved.0     --------------------------
	.section	.nv.shared.reserved.0,"aw",@nobits
	.weak		__nv_reservedSMEM_offset_0_alias
	.size		__nv_reservedSMEM_offset_0_alias, 0, 64
	.other		__nv_reservedSMEM_offset_0_alias,@"STO_CUDA_RESERVED_SHARED STV_DEFAULT"
__nv_reservedSMEM_offset_0_alias:
	.zero		0
	.zero		64


//--------------------- .nv.constant0._Z12DijkstraAlgoPiiS_Pbi --------------------------
	.section	.nv.constant0._Z12DijkstraAlgoPiiS_Pbi,"a",@progbits
	.sectionflags	@""
	.align	4
.nv.constant0._Z12DijkstraAlgoPiiS_Pbi:
	.zero		932


//--------------------- SYMBOLS --------------------------

	.type		.nv.reservedSmem.offset0,@object
	.size		.nv.reservedSmem.offset0,0x4
